	.headerflags	@"EF_CUDA_TEXMODE_UNIFIED EF_CUDA_64BIT_ADDRESS EF_CUDA_ACCELERATORS EF_CUDA_SM90 EF_CUDA_VIRTUAL_SM(EF_CUDA_SM90)"
	.elftype	@"ET_EXEC"


//--------------------- .nv.info                  --------------------------
	.section	.nv.info,"",@"SHT_CUDA_INFO"
	.align	4


	//----- nvinfo : EIATTR_REGCOUNT
	.align		4
        /*0000*/ 	.byte	0x04, 0x2f
        /*0002*/ 	.short	(.L_1 - .L_0)
	.align		4
.L_0:
        /*0004*/ 	.word	index@(triton_poi_fused_convolution_leaky_relu_2)
        /*0008*/ 	.word	0x0000000e


	//----- nvinfo : EIATTR_MIN_STACK_SIZE
	.align		4
.L_1:
        /*000c*/ 	.byte	0x04, 0x12
        /*000e*/ 	.short	(.L_3 - .L_2)
	.align		4
.L_2:
        /*0010*/ 	.word	index@(triton_poi_fused_convolution_leaky_relu_2)
        /*0014*/ 	.word	0x00000000


	//----- nvinfo : EIATTR_FRAME_SIZE
	.align		4
.L_3:
        /*0018*/ 	.byte	0x04, 0x11
        /*001a*/ 	.short	(.L_5 - .L_4)
	.align		4
.L_4:
        /*001c*/ 	.word	index@(triton_poi_fused_convolution_leaky_relu_2)
        /*0020*/ 	.word	0x00000000


	//----- nvinfo : EIATTR_MIN_STACK_SIZE
	.align		4
.L_5:
        /*0024*/ 	.byte	0x04, 0x12
        /*0026*/ 	.short	(.L_7 - .L_6)
	.align		4
.L_6:
        /*0028*/ 	.word	index@(triton_poi_fused_convolution_leaky_relu_2)
        /*002c*/ 	.word	0x00000000
.L_7:


//--------------------- .nv.info.triton_poi_fused_convolution_leaky_relu_2 --------------------------
	.section	.nv.info.triton_poi_fused_convolution_leaky_relu_2,"",@"SHT_CUDA_INFO"
	.sectionflags	@""
	.align	4


	//----- nvinfo : EIATTR_CUDA_API_VERSION
	.align		4
        /*0000*/ 	.byte	0x04, 0x37
        /*0002*/ 	.short	(.L_9 - .L_8)
.L_8:
        /*0004*/ 	.word	0x0000007c


	//----- nvinfo : EIATTR_KPARAM_INFO
	.align		4
.L_9:
        /*0008*/ 	.byte	0x04, 0x17
        /*000a*/ 	.short	(.L_11 - .L_10)
.L_10:
        /*000c*/ 	.word	0x00000000
        /*0010*/ 	.short	0x0002
        /*0012*/ 	.short	0x0010
        /*0014*/ 	.byte	0x00, 0xf0, 0x11, 0x00


	//----- nvinfo : EIATTR_KPARAM_INFO
	.align		4
.L_11:
        /*0018*/ 	.byte	0x04, 0x17
        /*001a*/ 	.short	(.L_13 - .L_12)
.L_12:
        /*001c*/ 	.word	0x00000000
        /*0020*/ 	.short	0x0001
        /*0022*/ 	.short	0x0008
        /*0024*/ 	.byte	0x00, 0xf4, 0x21, 0x00


	//----- nvinfo : EIATTR_KPARAM_INFO
	.align		4
.L_13:
        /*0028*/ 	.byte	0x04, 0x17
        /*002a*/ 	.short	(.L_15 - .L_14)
.L_14:
        /*002c*/ 	.word	0x00000000
        /*0030*/ 	.short	0x0000
        /*0032*/ 	.short	0x0000
        /*0034*/ 	.byte	0x00, 0xf4, 0x21, 0x00


	//----- nvinfo : EIATTR_SPARSE_MMA_MASK
	.align		4
.L_15:
        /*0038*/ 	.byte	0x03, 0x50
        /*003a*/ 	.short	0x0000


	//----- nvinfo : EIATTR_MAXREG_COUNT
	.align		4
        /*003c*/ 	.byte	0x03, 0x1b
        /*003e*/ 	.short	0x00ff


	//----- nvinfo : EIATTR_EXIT_INSTR_OFFSETS
	.align		4
        /*0040*/ 	.byte	0x04, 0x1c
        /*0042*/ 	.short	(.L_17 - .L_16)


	//   ....[0]....
.L_16:
        /*0044*/ 	.word	0x00000210


	//----- nvinfo : EIATTR_REQNTID
	.align		4
.L_17:
        /*0048*/ 	.byte	0x04, 0x10
        /*004a*/ 	.short	(.L_19 - .L_18)
.L_18:
        /*004c*/ 	.word	0x00000080
        /*0050*/ 	.word	0x00000001
        /*0054*/ 	.word	0x00000001


	//----- nvinfo : EIATTR_CBANK_PARAM_SIZE
	.align		4
.L_19:
        /*0058*/ 	.byte	0x03, 0x19
        /*005a*/ 	.short	0x0014


	//----- nvinfo : EIATTR_PARAM_CBANK
	.align		4
        /*005c*/ 	.byte	0x04, 0x0a
        /*005e*/ 	.short	(.L_21 - .L_20)
	.align		4
.L_20:
        /*0060*/ 	.word	index@(.nv.constant0.triton_poi_fused_convolution_leaky_relu_2)
        /*0064*/ 	.short	0x0210
        /*0066*/ 	.short	0x0014


	//----- nvinfo : EIATTR_SW_WAR
	.align		4
.L_21:
        /*0068*/ 	.byte	0x04, 0x36
        /*006a*/ 	.short	(.L_23 - .L_22)
.L_22:
        /*006c*/ 	.word	0x00000008
.L_23:


//--------------------- .nv.callgraph             --------------------------
	.section	.nv.callgraph,"",@"SHT_CUDA_CALLGRAPH"
	.align	4
	.sectionentsize	8
	.align		4
        /*0000*/ 	.word	0x00000000
	.align		4
        /*0004*/ 	.word	0xffffffff
	.align		4
        /*0008*/ 	.word	0x00000000
	.align		4
        /*000c*/ 	.word	0xfffffffe
	.align		4
        /*0010*/ 	.word	0x00000000
	.align		4
        /*0014*/ 	.word	0xfffffffd
	.align		4
        /*0018*/ 	.word	0x00000000
	.align		4
        /*001c*/ 	.word	0xfffffffc


//--------------------- .text.triton_poi_fused_convolution_leaky_relu_2 --------------------------
	.section	.text.triton_poi_fused_convolution_leaky_relu_2,"ax",@progbits
	.align	128
        .global         triton_poi_fused_convolution_leaky_relu_2
        .type           triton_poi_fused_convolution_leaky_relu_2,@function
        .size           triton_poi_fused_convolution_leaky_relu_2,(.L_x_1 - triton_poi_fused_convolution_leaky_relu_2)
        .other          triton_poi_fused_convolution_leaky_relu_2,@"STO_CUDA_ENTRY STV_DEFAULT"
triton_poi_fused_convolution_leaky_relu_2:
.text.triton_poi_fused_convolution_leaky_relu_2:
[----:B------:R-:W-:Y:S01]  /*0000*/  LDC R1, c[0x0][0x28] ;  /* 0x00000a00ff017b82 */ /* 0x000fe20000000800 */
[----:B------:R-:W1:Y:S07]  /*0010*/  S2R R0, SR_TID.X ;  /* 0x0000000000007919 */ /* 0x000e6e0000002100 */
[----:B------:R-:W2:Y:S01]  /*0020*/  LDC.64 R4, c[0x0][0x218] ;  /* 0x00008600ff047b82 */ /* 0x000ea20000000a00 */
[----:B------:R-:W-:Y:S01]  /*0030*/  ULDC.64 UR4, c[0x0][0x208] ;  /* 0x0000820000047ab9 */ /* 0x000fe20000000a00 */
[----:B------:R-:W3:Y:S06]  /*0040*/  S2R R7, SR_CTAID.X ;  /* 0x0000000000077919 */ /* 0x000eec0000002500 */
[----:B------:R-:W4:Y:S01]  /*0050*/  LDC.64 R2, c[0x0][0x210] ;  /* 0x00008400ff027b82 */ /* 0x000f220000000a00 */
[----:B-1----:R-:W-:Y:S01]  /*0060*/  IMAD.SHL.U32 R0, R0, 0x4, RZ ;  /* 0x0000000400007824 */ /* 0x002fe200078e00ff */
[----:B---3--:R-:W-:-:S04]  /*0070*/  SHF.R.S32.HI R6, RZ, 0x16, R7 ;  /* 0x00000016ff067819 */ /* 0x008fc80000011407 */
[----:B------:R-:W-:Y:S02]  /*0080*/  LOP3.LUT R0, R0, 0x1fc, RZ, 0xc0, !PT ;  /* 0x000001fc00007812 */ /* 0x000fe400078ec0ff */
[----:B------:R-:W-:Y:S02]  /*0090*/  SGXT R6, R6, 0x1 ;  /* 0x000000010606781a */ /* 0x000fe40000000200 */
[----:B------:R-:W-:-:S04]  /*00a0*/  LEA R7, R7, R0, 0x9 ;  /* 0x0000000007077211 */ /* 0x000fc800078e48ff */
[----:B------:R-:W-:Y:S01]  /*00b0*/  LEA.HI R6, R6, R7, RZ, 0x8 ;  /* 0x0000000706067211 */ /* 0x000fe200078f40ff */
[----:B----4-:R-:W-:-:S03]  /*00c0*/  IMAD.WIDE R2, R7, 0x4, R2 ;  /* 0x0000000407027825 */ /* 0x010fc600078e0202 */
[----:B------:R-:W-:-:S04]  /*00d0*/  SHF.R.S32.HI R6, RZ, 0x8, R6 ;  /* 0x00000008ff067819 */ /* 0x000fc80000011406 */
[----:B------:R-:W-:-:S04]  /*00e0*/  LEA.HI R0, R6, R6, RZ, 0x6 ;  /* 0x0000000606007211 */ /* 0x000fc800078f30ff */
[----:B------:R-:W-:-:S05]  /*00f0*/  LOP3.LUT R9, R0, 0xffffffc0, RZ, 0xc0, !PT ;  /* 0xffffffc000097812 */ /* 0x000fca00078ec0ff */
[----:B------:R-:W-:-:S04]  /*0100*/  IMAD.IADD R9, R6, 0x1, -R9 ;  /* 0x0000000106097824 */ /* 0x000fc800078e0a09 */
[----:B--2---:R-:W-:Y:S02]  /*0110*/  IMAD.WIDE R4, R9, 0x4, R4 ;  /* 0x0000000409047825 */ /* 0x004fe400078e0204 */
[----:B------:R-:W2:Y:S04]  /*0120*/  LDG.E.128 R8, desc[UR4][R2.64] ;  /* 0x0000000402087981 */ /* 0x000ea8000c1e1d00 */
[----:B------:R-:W2:Y:S02]  /*0130*/  LDG.E.EL R4, desc[UR4][R4.64] ;  /* 0x0000000404047981 */ /* 0x000ea4000c2e1900 */
[CC--:B--2---:R-:W-:Y:S01]  /*0140*/  FSETP.GT.AND P2, PT, R9.reuse, -R4.reuse, PT ;  /* 0x800000040900720b */ /* 0x0c4fe20003f44000 */
[--C-:B------:R-:W-:Y:S01]  /*0150*/  FADD R9, R9, R4.reuse ;  /* 0x0000000409097221 */ /* 0x100fe20000000000 */
[CC--:B------:R-:W-:Y:S01]  /*0160*/  FSETP.GT.AND P1, PT, R10.reuse, -R4.reuse, PT ;  /* 0x800000040a00720b */ /* 0x0c0fe20003f24000 */
[--C-:B------:R-:W-:Y:S01]  /*0170*/  FADD R10, R10, R4.reuse ;  /* 0x000000040a0a7221 */ /* 0x100fe20000000000 */
[CC--:B------:R-:W-:Y:S01]  /*0180*/  FSETP.GT.AND P0, PT, R11.reuse, -R4.reuse, PT ;  /* 0x800000040b00720b */ /* 0x0c0fe20003f04000 */
[--C-:B------:R-:W-:Y:S01]  /*0190*/  FADD R11, R11, R4.reuse ;  /* 0x000000040b0b7221 */ /* 0x100fe20000000000 */
[C---:B------:R-:W-:Y:S01]  /*01a0*/  FSETP.GT.AND P3, PT, R8.reuse, -R4, PT ;  /* 0x800000040800720b */ /* 0x040fe20003f64000 */
[----:B------:R-:W-:-:S06]  /*01b0*/  FADD R8, R8, R4 ;  /* 0x0000000408087221 */ /* 0x000fcc0000000000 */
[----:B------:R-:W-:Y:S02]  /*01c0*/  @!P2 FMUL R9, R9, 0.10000000149011611938 ;  /* 0x3dcccccd0909a820 */ /* 0x000fe40000400000 */
[----:B------:R-:W-:Y:S02]  /*01d0*/  @!P1 FMUL R10, R10, 0.10000000149011611938 ;  /* 0x3dcccccd0a0a9820 */ /* 0x000fe40000400000 */
[----:B------:R-:W-:Y:S02]  /*01e0*/  @!P0 FMUL R11, R11, 0.10000000149011611938 ;  /* 0x3dcccccd0b0b8820 */ /* 0x000fe40000400000 */
[----:B------:R-:W-:-:S05]  /*01f0*/  @!P3 FMUL R8, R8, 0.10000000149011611938 ;  /* 0x3dcccccd0808b820 */ /* 0x000fca0000400000 */
[----:B------:R-:W-:Y:S01]  /*0200*/  STG.E.128 desc[UR4][R2.64], R8 ;  /* 0x0000000802007986 */ /* 0x000fe2000c101d04 */
[----:B------:R-:W-:Y:S05]  /*0210*/  EXIT ;  /* 0x000000000000794d */ /* 0x000fea0003800000 */
.L_x_0:
[----:B------:R-:W-:-:S00]  /*0220*/  BRA `(.L_x_0) ;  /* 0xfffffffc00fc7947 */ /* 0x000fc0000383ffff */
[----:B------:R-:W-:-:S00]  /*0230*/  NOP ;  /* 0x0000000000007918 */ /* 0x000fc00000000000 */
        /* <DEDUP_REMOVED lines=12> */
.L_x_1:


//--------------------- .nv.constant0.triton_poi_fused_convolution_leaky_relu_2 --------------------------
	.section	.nv.constant0.triton_poi_fused_convolution_leaky_relu_2,"a",@progbits
	.sectionflags	@""
	.align	4
.nv.constant0.triton_poi_fused_convolution_leaky_relu_2:
	.zero		548
